//
// Generated by NVIDIA NVVM Compiler
//
// Compiler Build ID: CL-36424714
// Cuda compilation tools, release 13.0, V13.0.88
// Based on NVVM 20.0.0
//

.version 9.0
.target sm_100
.address_size 64

	// .globl	fast_nms_kernel

.visible .entry fast_nms_kernel(
	.param .u64 .ptr .align 1 fast_nms_kernel_param_0,
	.param .u64 .ptr .align 1 fast_nms_kernel_param_1,
	.param .u32 fast_nms_kernel_param_2,
	.param .u32 fast_nms_kernel_param_3,
	.param .u32 fast_nms_kernel_param_4,
	.param .f32 fast_nms_kernel_param_5
)
{
	.reg .pred 	%p<66>;
	.reg .b32 	%r<38>;
	.reg .b32 	%f<16>;
	.reg .b64 	%rd<28>;

	ld.param.u64 	%rd8, [fast_nms_kernel_param_0];
	ld.param.u64 	%rd9, [fast_nms_kernel_param_1];
	ld.param.u32 	%r17, [fast_nms_kernel_param_2];
	ld.param.u32 	%r18, [fast_nms_kernel_param_3];
	ld.param.u32 	%r16, [fast_nms_kernel_param_4];
	ld.param.f32 	%f11, [fast_nms_kernel_param_5];
	cvta.to.global.u64 	%rd1, %rd9;
	cvta.to.global.u64 	%rd2, %rd8;
	mov.u32 	%r19, %ctaid.x;
	mov.u32 	%r20, %ntid.x;
	mov.u32 	%r21, %tid.x;
	mad.lo.s32 	%r1, %r19, %r20, %r21;
	mov.u32 	%r22, %ctaid.y;
	mov.u32 	%r23, %ntid.y;
	mov.u32 	%r24, %tid.y;
	mad.lo.s32 	%r25, %r22, %r23, %r24;
	mov.u32 	%r3, %ctaid.z;
	setp.ge.s32 	%p3, %r1, %r16;
	setp.ge.s32 	%p4, %r25, %r18;
	or.pred  	%p5, %p3, %p4;
	setp.ge.s32 	%p6, %r3, %r17;
	or.pred  	%p7, %p6, %p5;
	@%p7 bra 	$L__BB0_29;
	mul.lo.s32 	%r26, %r18, %r3;
	mul.lo.s32 	%r4, %r26, %r16;
	mul.lo.s32 	%r5, %r16, %r25;
	add.s32 	%r27, %r5, %r1;
	add.s32 	%r6, %r27, %r4;
	mul.wide.s32 	%rd10, %r6, 4;
	add.s64 	%rd3, %rd2, %rd10;
	ld.global.nc.f32 	%f1, [%rd3];
	setp.geu.f32 	%p8, %f1, %f11;
	@%p8 bra 	$L__BB0_3;
	add.s64 	%rd27, %rd1, %rd10;
	mov.b32 	%r37, 0;
	st.global.u32 	[%rd27], %r37;
	bra.uni 	$L__BB0_29;
$L__BB0_3:
	add.s32 	%r7, %r25, -1;
	setp.ge.u32 	%p9, %r7, %r18;
	sub.s32 	%r28, %r5, %r16;
	add.s32 	%r8, %r28, %r4;
	setp.gt.s32 	%p10, %r1, 0;
	setp.le.s32 	%p11, %r1, %r16;
	and.pred  	%p1, %p10, %p11;
	not.pred 	%p12, %p1;
	cvt.s64.s32 	%rd4, %r1;
	cvt.s64.s32 	%rd11, %r8;
	add.s64 	%rd12, %rd11, %rd4;
	shl.b64 	%rd13, %rd12, 2;
	add.s64 	%rd5, %rd2, %rd13;
	or.pred  	%p13, %p9, %p12;
	@%p13 bra 	$L__BB0_6;
	ld.global.nc.f32 	%f2, [%rd5+-4];
	setp.gt.f32 	%p14, %f2, %f1;
	@%p14 bra 	$L__BB0_27;
	setp.eq.f32 	%p15, %f2, %f1;
	add.s32 	%r29, %r1, %r8;
	add.s32 	%r30, %r29, -1;
	setp.lt.s32 	%p16, %r30, %r6;
	and.pred  	%p17, %p16, %p15;
	@%p17 bra 	$L__BB0_27;
$L__BB0_6:
	setp.ge.u32 	%p18, %r7, %r18;
	setp.lt.s32 	%p19, %r1, 0;
	or.pred  	%p20, %p18, %p19;
	@%p20 bra 	$L__BB0_9;
	add.s32 	%r9, %r8, %r1;
	mul.wide.s32 	%rd14, %r9, 4;
	add.s64 	%rd15, %rd2, %rd14;
	ld.global.nc.f32 	%f3, [%rd15];
	setp.gt.f32 	%p21, %f3, %f1;
	@%p21 bra 	$L__BB0_27;
	setp.eq.f32 	%p22, %f3, %f1;
	setp.lt.s32 	%p23, %r9, %r6;
	and.pred  	%p24, %p23, %p22;
	@%p24 bra 	$L__BB0_27;
$L__BB0_9:
	setp.ge.u32 	%p25, %r7, %r18;
	add.s32 	%r10, %r1, 1;
	setp.gt.s32 	%p26, %r1, -2;
	setp.lt.s32 	%p27, %r10, %r16;
	and.pred  	%p2, %p26, %p27;
	not.pred 	%p29, %p2;
	or.pred  	%p30, %p25, %p29;
	@%p30 bra 	$L__BB0_12;
	ld.global.nc.f32 	%f4, [%rd5+4];
	setp.gt.f32 	%p31, %f4, %f1;
	@%p31 bra 	$L__BB0_27;
	setp.eq.f32 	%p32, %f4, %f1;
	add.s32 	%r31, %r8, %r10;
	setp.lt.s32 	%p33, %r31, %r6;
	and.pred  	%p34, %p33, %p32;
	@%p34 bra 	$L__BB0_27;
$L__BB0_12:
	add.s32 	%r11, %r5, %r4;
	cvt.s64.s32 	%rd16, %r11;
	add.s64 	%rd17, %rd16, %rd4;
	shl.b64 	%rd18, %rd17, 2;
	add.s64 	%rd6, %rd2, %rd18;
	@%p12 bra 	$L__BB0_15;
	ld.global.nc.f32 	%f5, [%rd6+-4];
	setp.gt.f32 	%p36, %f5, %f1;
	@%p36 bra 	$L__BB0_27;
	setp.eq.f32 	%p37, %f5, %f1;
	add.s32 	%r32, %r6, -1;
	setp.lt.s32 	%p38, %r32, %r6;
	and.pred  	%p39, %p38, %p37;
	@%p39 bra 	$L__BB0_27;
$L__BB0_15:
	@%p29 bra 	$L__BB0_18;
	ld.global.nc.f32 	%f6, [%rd6+4];
	setp.gt.f32 	%p41, %f6, %f1;
	@%p41 bra 	$L__BB0_27;
	setp.eq.f32 	%p42, %f6, %f1;
	add.s32 	%r33, %r11, %r10;
	setp.lt.s32 	%p43, %r33, %r6;
	and.pred  	%p44, %p43, %p42;
	@%p44 bra 	$L__BB0_27;
$L__BB0_18:
	add.s32 	%r12, %r25, 1;
	setp.ge.u32 	%p45, %r12, %r18;
	add.s32 	%r13, %r11, %r16;
	cvt.s64.s32 	%rd19, %r13;
	add.s64 	%rd20, %rd19, %rd4;
	shl.b64 	%rd21, %rd20, 2;
	add.s64 	%rd7, %rd2, %rd21;
	or.pred  	%p47, %p45, %p12;
	@%p47 bra 	$L__BB0_21;
	ld.global.nc.f32 	%f7, [%rd7+-4];
	setp.gt.f32 	%p48, %f7, %f1;
	@%p48 bra 	$L__BB0_27;
	setp.eq.f32 	%p49, %f7, %f1;
	add.s32 	%r34, %r1, %r13;
	add.s32 	%r35, %r34, -1;
	setp.lt.s32 	%p50, %r35, %r6;
	and.pred  	%p51, %p50, %p49;
	@%p51 bra 	$L__BB0_27;
$L__BB0_21:
	setp.ge.u32 	%p52, %r12, %r18;
	setp.lt.s32 	%p53, %r1, 0;
	or.pred  	%p54, %p52, %p53;
	@%p54 bra 	$L__BB0_24;
	mul.wide.s32 	%rd22, %r16, 4;
	add.s64 	%rd23, %rd3, %rd22;
	ld.global.nc.f32 	%f8, [%rd23];
	setp.gt.f32 	%p55, %f8, %f1;
	@%p55 bra 	$L__BB0_27;
	setp.eq.f32 	%p56, %f8, %f1;
	add.s32 	%r36, %r13, %r1;
	setp.lt.s32 	%p57, %r36, %r6;
	and.pred  	%p58, %p57, %p56;
	@%p58 bra 	$L__BB0_27;
$L__BB0_24:
	setp.ge.u32 	%p59, %r12, %r18;
	mov.f32 	%f15, 0f3F800000;
	or.pred  	%p61, %p59, %p29;
	@%p61 bra 	$L__BB0_28;
	add.s32 	%r14, %r13, %r10;
	ld.global.nc.f32 	%f9, [%rd7+4];
	setp.gt.f32 	%p62, %f9, %f1;
	@%p62 bra 	$L__BB0_27;
	setp.neu.f32 	%p63, %f9, %f1;
	setp.ge.s32 	%p64, %r14, %r6;
	or.pred  	%p65, %p64, %p63;
	@%p65 bra 	$L__BB0_28;
$L__BB0_27:
	mov.f32 	%f15, 0f00000000;
$L__BB0_28:
	add.s64 	%rd25, %rd1, %rd10;
	st.global.f32 	[%rd25], %f15;
$L__BB0_29:
	ret;

}
	// .globl	coordinate_transform_kernel
.visible .entry coordinate_transform_kernel(
	.param .u64 .ptr .align 1 coordinate_transform_kernel_param_0,
	.param .u64 .ptr .align 1 coordinate_transform_kernel_param_1,
	.param .u64 .ptr .align 1 coordinate_transform_kernel_param_2,
	.param .u32 coordinate_transform_kernel_param_3,
	.param .u32 coordinate_transform_kernel_param_4,
	.param .u32 coordinate_transform_kernel_param_5,
	.param .f32 coordinate_transform_kernel_param_6,
	.param .f32 coordinate_transform_kernel_param_7,
	.param .f32 coordinate_transform_kernel_param_8,
	.param .f32 coordinate_transform_kernel_param_9,
	.param .f32 coordinate_transform_kernel_param_10,
	.param .f32 coordinate_transform_kernel_param_11
)
{
	.reg .pred 	%p<6>;
	.reg .b32 	%r<22>;
	.reg .b32 	%f<22>;
	.reg .b64 	%rd<17>;

	ld.param.u64 	%rd1, [coordinate_transform_kernel_param_0];
	ld.param.u64 	%rd2, [coordinate_transform_kernel_param_1];
	ld.param.u64 	%rd3, [coordinate_transform_kernel_param_2];
	ld.param.u32 	%r6, [coordinate_transform_kernel_param_3];
	ld.param.u32 	%r7, [coordinate_transform_kernel_param_4];
	ld.param.u32 	%r5, [coordinate_transform_kernel_param_5];
	ld.param.f32 	%f1, [coordinate_transform_kernel_param_6];
	ld.param.f32 	%f2, [coordinate_transform_kernel_param_7];
	ld.param.f32 	%f3, [coordinate_transform_kernel_param_8];
	ld.param.f32 	%f4, [coordinate_transform_kernel_param_9];
	ld.param.f32 	%f5, [coordinate_transform_kernel_param_10];
	ld.param.f32 	%f6, [coordinate_transform_kernel_param_11];
	mov.u32 	%r8, %ctaid.x;
	mov.u32 	%r9, %ntid.x;
	mov.u32 	%r10, %tid.x;
	mad.lo.s32 	%r1, %r8, %r9, %r10;
	mov.u32 	%r11, %ctaid.y;
	mov.u32 	%r12, %ntid.y;
	mov.u32 	%r13, %tid.y;
	mad.lo.s32 	%r14, %r11, %r12, %r13;
	mov.u32 	%r3, %ctaid.z;
	setp.ge.s32 	%p1, %r1, %r5;
	setp.ge.s32 	%p2, %r14, %r7;
	or.pred  	%p3, %p1, %p2;
	setp.ge.s32 	%p4, %r3, %r6;
	or.pred  	%p5, %p4, %p3;
	@%p5 bra 	$L__BB1_2;
	cvta.to.global.u64 	%rd4, %rd1;
	cvta.to.global.u64 	%rd5, %rd2;
	cvta.to.global.u64 	%rd6, %rd3;
	mul.lo.s32 	%r15, %r5, %r7;
	mad.lo.s32 	%r16, %r5, %r14, %r1;
	mul.lo.s32 	%r17, %r15, %r3;
	shl.b32 	%r18, %r17, 2;
	add.s32 	%r19, %r18, %r16;
	mul.wide.s32 	%rd7, %r19, 4;
	add.s64 	%rd8, %rd4, %rd7;
	ld.global.nc.f32 	%f7, [%rd8];
	mul.wide.s32 	%rd9, %r15, 4;
	add.s64 	%rd10, %rd8, %rd9;
	ld.global.nc.f32 	%f8, [%rd10];
	cvt.rn.f32.s32 	%f9, %r1;
	add.f32 	%f10, %f9, 0f3F000000;
	fma.rn.f32 	%f11, %f10, %f5, %f7;
	cvt.rn.f32.u32 	%f12, %r14;
	add.f32 	%f13, %f12, 0f3F000000;
	fma.rn.f32 	%f14, %f13, %f6, %f8;
	add.s32 	%r20, %r17, %r16;
	mul.wide.s32 	%rd11, %r20, 4;
	add.s64 	%rd12, %rd5, %rd11;
	ld.global.nc.f32 	%f15, [%rd12];
	sub.f32 	%f16, %f11, %f3;
	mul.f32 	%f17, %f16, %f15;
	div.rn.f32 	%f18, %f17, %f1;
	sub.f32 	%f19, %f14, %f4;
	mul.f32 	%f20, %f15, %f19;
	div.rn.f32 	%f21, %f20, %f2;
	mad.lo.s32 	%r21, %r17, 3, %r16;
	mul.wide.s32 	%rd13, %r21, 4;
	add.s64 	%rd14, %rd6, %rd13;
	st.global.f32 	[%rd14], %f18;
	add.s64 	%rd15, %rd14, %rd9;
	st.global.f32 	[%rd15], %f21;
	add.s64 	%rd16, %rd15, %rd9;
	st.global.f32 	[%rd16], %f15;
$L__BB1_2:
	ret;

}


// ===== COMPILED SASS (sm_100) =====

	.target	sm_100

	.elftype	@"ET_EXEC"


//--------------------- .note.nv.tkinfo           --------------------------
	.section	.note.nv.tkinfo,"",@"SHT_NOTE"
	.sectionflags	@"SHF_NOTE_NV_TKINFO"
	.tkinfo
        /*0018*/ 	.word	0x00000002
        /*0030*/ 	.string	""
        /*0030*/ 	.string	"ptxas"
        /*0030*/ 	.string	"Cuda compilation tools, release 13.0, V13.0.88"
        /*0030*/ 	.string	"Build cuda_13.0.r13.0/compiler.36424714_0"
        /*0030*/ 	.string	"-arch sm_100 -m 64 "



//--------------------- .note.nv.cuinfo           --------------------------
	.section	.note.nv.cuinfo,"",@"SHT_NOTE"
	.sectionflags	@"SHF_NOTE_NV_CUINFO"
        /*0018*/ 	.short	0x0002
        /*001a*/ 	.short	0x0064
        /*001c*/ 	.short	0x0082
	.zero		2


//--------------------- .nv.info                  --------------------------
	.section	.nv.info,"",@"SHT_CUDA_INFO"
	.align	4


	//----- nvinfo : EIATTR_REGCOUNT
	.align		4
        /*0000*/ 	.byte	0x04, 0x2f
        /*0002*/ 	.short	(.L_1 - .L_0)
	.align		4
.L_0:
        /*0004*/ 	.word	index@(fast_nms_kernel)
        /*0008*/ 	.word	0x00000014


	//----- nvinfo : EIATTR_FRAME_SIZE
	.align		4
.L_1:
        /*000c*/ 	.byte	0x04, 0x11
        /*000e*/ 	.short	(.L_3 - .L_2)
	.align		4
.L_2:
        /*0010*/ 	.word	index@(fast_nms_kernel)
        /*0014*/ 	.word	0x00000000


	//----- nvinfo : EIATTR_REGCOUNT
	.align		4
.L_3:
        /*0018*/ 	.byte	0x04, 0x2f
        /*001a*/ 	.short	(.L_5 - .L_4)
	.align		4
.L_4:
        /*001c*/ 	.word	index@(coordinate_transform_kernel)
        /*0020*/ 	.word	0x00000013


	//----- nvinfo : EIATTR_FRAME_SIZE
	.align		4
.L_5:
        /*0024*/ 	.byte	0x04, 0x11
        /*0026*/ 	.short	(.L_7 - .L_6)
	.align		4
.L_6:
        /*0028*/ 	.word	index@($__internal_0_$__cuda_sm3x_div_rn_noftz_f32_slowpath)
        /*002c*/ 	.word	0x00000000


	//----- nvinfo : EIATTR_FRAME_SIZE
	.align		4
.L_7:
        /*0030*/ 	.byte	0x04, 0x11
        /*0032*/ 	.short	(.L_9 - .L_8)
	.align		4
.L_8:
        /*0034*/ 	.word	index@(coordinate_transform_kernel)
        /*0038*/ 	.word	0x00000000


	//----- nvinfo : EIATTR_MIN_STACK_SIZE
	.align		4
.L_9:
        /*003c*/ 	.byte	0x04, 0x12
        /*003e*/ 	.short	(.L_11 - .L_10)
	.align		4
.L_10:
        /*0040*/ 	.word	index@(coordinate_transform_kernel)
        /*0044*/ 	.word	0x00000000


	//----- nvinfo : EIATTR_MIN_STACK_SIZE
	.align		4
.L_11:
        /*0048*/ 	.byte	0x04, 0x12
        /*004a*/ 	.short	(.L_13 - .L_12)
	.align		4
.L_12:
        /*004c*/ 	.word	index@(fast_nms_kernel)
        /*0050*/ 	.word	0x00000000
.L_13:


//--------------------- .nv.compat                --------------------------
	.section	.nv.compat,"",@"SHT_CUDA_COMPAT_INFO"
	.align	4
        /*0000*/ 	.byte	0x02, 0x09, 0x00, 0x00, 0x02, 0x02, 0x01, 0x00, 0x02, 0x05, 0x05, 0x00, 0x03, 0x07, 0x01, 0x01
        /*0010*/ 	.byte	0x02, 0x03, 0x00, 0x00, 0x02, 0x06, 0x01, 0x00, 0x04, 0x0b, 0x08, 0x00, 0x01, 0x00, 0x00, 0x00
        /*0020*/ 	.byte	0x00, 0x00, 0x00, 0x00


//--------------------- .nv.info.coordinate_transform_kernel --------------------------
	.section	.nv.info.coordinate_transform_kernel,"",@"SHT_CUDA_INFO"
	.sectionflags	@""
	.align	4


	//----- nvinfo : EIATTR_CUDA_API_VERSION
	.align		4
        /*0000*/ 	.byte	0x04, 0x37
        /*0002*/ 	.short	(.L_15 - .L_14)
.L_14:
        /*0004*/ 	.word	0x00000082


	//----- nvinfo : EIATTR_KPARAM_INFO
	.align		4
.L_15:
        /*0008*/ 	.byte	0x04, 0x17
        /*000a*/ 	.short	(.L_17 - .L_16)
.L_16:
        /*000c*/ 	.word	0x00000000
        /*0010*/ 	.short	0x000b
        /*0012*/ 	.short	0x0038
        /*0014*/ 	.byte	0x00, 0xf0, 0x11, 0x00


	//----- nvinfo : EIATTR_KPARAM_INFO
	.align		4
.L_17:
        /*0018*/ 	.byte	0x04, 0x17
        /*001a*/ 	.short	(.L_19 - .L_18)
.L_18:
        /*001c*/ 	.word	0x00000000
        /*0020*/ 	.short	0x000a
        /*0022*/ 	.short	0x0034
        /*0024*/ 	.byte	0x00, 0xf0, 0x11, 0x00


	//----- nvinfo : EIATTR_KPARAM_INFO
	.align		4
.L_19:
        /*0028*/ 	.byte	0x04, 0x17
        /*002a*/ 	.short	(.L_21 - .L_20)
.L_20:
        /*002c*/ 	.word	0x00000000
        /*0030*/ 	.short	0x0009
        /*0032*/ 	.short	0x0030
        /*0034*/ 	.byte	0x00, 0xf0, 0x11, 0x00


	//----- nvinfo : EIATTR_KPARAM_INFO
	.align		4
.L_21:
        /*0038*/ 	.byte	0x04, 0x17
        /*003a*/ 	.short	(.L_23 - .L_22)
.L_22:
        /*003c*/ 	.word	0x00000000
        /*0040*/ 	.short	0x0008
        /*0042*/ 	.short	0x002c
        /*0044*/ 	.byte	0x00, 0xf0, 0x11, 0x00


	//----- nvinfo : EIATTR_KPARAM_INFO
	.align		4
.L_23:
        /*0048*/ 	.byte	0x04, 0x17
        /*004a*/ 	.short	(.L_25 - .L_24)
.L_24:
        /*004c*/ 	.word	0x00000000
        /*0050*/ 	.short	0x0007
        /*0052*/ 	.short	0x0028
        /*0054*/ 	.byte	0x00, 0xf0, 0x11, 0x00


	//----- nvinfo : EIATTR_KPARAM_INFO
	.align		4
.L_25:
        /*0058*/ 	.byte	0x04, 0x17
        /*005a*/ 	.short	(.L_27 - .L_26)
.L_26:
        /*005c*/ 	.word	0x00000000
        /*0060*/ 	.short	0x0006
        /*0062*/ 	.short	0x0024
        /*0064*/ 	.byte	0x00, 0xf0, 0x11, 0x00


	//----- nvinfo : EIATTR_KPARAM_INFO
	.align		4
.L_27:
        /*0068*/ 	.byte	0x04, 0x17
        /*006a*/ 	.short	(.L_29 - .L_28)
.L_28:
        /*006c*/ 	.word	0x00000000
        /*0070*/ 	.short	0x0005
        /*0072*/ 	.short	0x0020
        /*0074*/ 	.byte	0x00, 0xf0, 0x11, 0x00


	//----- nvinfo : EIATTR_KPARAM_INFO
	.align		4
.L_29:
        /*0078*/ 	.byte	0x04, 0x17
        /*007a*/ 	.short	(.L_31 - .L_30)
.L_30:
        /*007c*/ 	.word	0x00000000
        /*0080*/ 	.short	0x0004
        /*0082*/ 	.short	0x001c
        /*0084*/ 	.byte	0x00, 0xf0, 0x11, 0x00


	//----- nvinfo : EIATTR_KPARAM_INFO
	.align		4
.L_31:
        /*0088*/ 	.byte	0x04, 0x17
        /*008a*/ 	.short	(.L_33 - .L_32)
.L_32:
        /*008c*/ 	.word	0x00000000
        /*0090*/ 	.short	0x0003
        /*0092*/ 	.short	0x0018
        /*0094*/ 	.byte	0x00, 0xf0, 0x11, 0x00


	//----- nvinfo : EIATTR_KPARAM_INFO
	.align		4
.L_33:
        /*0098*/ 	.byte	0x04, 0x17
        /*009a*/ 	.short	(.L_35 - .L_34)
.L_34:
        /*009c*/ 	.word	0x00000000
        /*00a0*/ 	.short	0x0002
        /*00a2*/ 	.short	0x0010
        /*00a4*/ 	.byte	0x00, 0xf5, 0x21, 0x00


	//----- nvinfo : EIATTR_KPARAM_INFO
	.align		4
.L_35:
        /*00a8*/ 	.byte	0x04, 0x17
        /*00aa*/ 	.short	(.L_37 - .L_36)
.L_36:
        /*00ac*/ 	.word	0x00000000
        /*00b0*/ 	.short	0x0001
        /*00b2*/ 	.short	0x0008
        /*00b4*/ 	.byte	0x00, 0xf5, 0x21, 0x00


	//----- nvinfo : EIATTR_KPARAM_INFO
	.align		4
.L_37:
        /*00b8*/ 	.byte	0x04, 0x17
        /*00ba*/ 	.short	(.L_39 - .L_38)
.L_38:
        /*00bc*/ 	.word	0x00000000
        /*00c0*/ 	.short	0x0000
        /*00c2*/ 	.short	0x0000
        /*00c4*/ 	.byte	0x00, 0xf5, 0x21, 0x00


	//----- nvinfo : EIATTR_SPARSE_MMA_MASK
	.align		4
.L_39:
        /*00c8*/ 	.byte	0x03, 0x50
        /*00ca*/ 	.short	0x0000


	//----- nvinfo : EIATTR_MAXREG_COUNT
	.align		4
        /*00cc*/ 	.byte	0x03, 0x1b
        /*00ce*/ 	.short	0x00ff


	//----- nvinfo : EIATTR_MERCURY_ISA_VERSION
	.align		4
        /*00d0*/ 	.byte	0x03, 0x5f
        /*00d2*/ 	.short	0x0101


	//----- nvinfo : EIATTR_VRC_CTA_INIT_COUNT
	.align		4
        /*00d4*/ 	.byte	0x02, 0x4a
	.zero		1
	.zero		1


	//----- nvinfo : EIATTR_EXIT_INSTR_OFFSETS
	.align		4
        /*00d8*/ 	.byte	0x04, 0x1c
        /*00da*/ 	.short	(.L_41 - .L_40)


	//   ....[0]....
.L_40:
        /*00dc*/ 	.word	0x000000f0


	//   ....[1]....
        /*00e0*/ 	.word	0x00000540


	//----- nvinfo : EIATTR_CRS_STACK_SIZE
	.align		4
.L_41:
        /*00e4*/ 	.byte	0x04, 0x1e
        /*00e6*/ 	.short	(.L_43 - .L_42)
.L_42:
        /*00e8*/ 	.word	0x00000000


	//----- nvinfo : EIATTR_CBANK_PARAM_SIZE
	.align		4
.L_43:
        /*00ec*/ 	.byte	0x03, 0x19
        /*00ee*/ 	.short	0x003c


	//----- nvinfo : EIATTR_PARAM_CBANK
	.align		4
        /*00f0*/ 	.byte	0x04, 0x0a
        /*00f2*/ 	.short	(.L_45 - .L_44)
	.align		4
.L_44:
        /*00f4*/ 	.word	index@(.nv.constant0.coordinate_transform_kernel)
        /*00f8*/ 	.short	0x0380
        /*00fa*/ 	.short	0x003c


	//----- nvinfo : EIATTR_SW_WAR
	.align		4
.L_45:
        /*00fc*/ 	.byte	0x04, 0x36
        /*00fe*/ 	.short	(.L_47 - .L_46)
.L_46:
        /*0100*/ 	.word	0x00000008
.L_47:


//--------------------- .nv.info.fast_nms_kernel  --------------------------
	.section	.nv.info.fast_nms_kernel,"",@"SHT_CUDA_INFO"
	.sectionflags	@""
	.align	4


	//----- nvinfo : EIATTR_CUDA_API_VERSION
	.align		4
        /*0000*/ 	.byte	0x04, 0x37
        /*0002*/ 	.short	(.L_49 - .L_48)
.L_48:
        /*0004*/ 	.word	0x00000082


	//----- nvinfo : EIATTR_KPARAM_INFO
	.align		4
.L_49:
        /*0008*/ 	.byte	0x04, 0x17
        /*000a*/ 	.short	(.L_51 - .L_50)
.L_50:
        /*000c*/ 	.word	0x00000000
        /*0010*/ 	.short	0x0005
        /*0012*/ 	.short	0x001c
        /*0014*/ 	.byte	0x00, 0xf0, 0x11, 0x00


	//----- nvinfo : EIATTR_KPARAM_INFO
	.align		4
.L_51:
        /*0018*/ 	.byte	0x04, 0x17
        /*001a*/ 	.short	(.L_53 - .L_52)
.L_52:
        /*001c*/ 	.word	0x00000000
        /*0020*/ 	.short	0x0004
        /*0022*/ 	.short	0x0018
        /*0024*/ 	.byte	0x00, 0xf0, 0x11, 0x00


	//----- nvinfo : EIATTR_KPARAM_INFO
	.align		4
.L_53:
        /*0028*/ 	.byte	0x04, 0x17
        /*002a*/ 	.short	(.L_55 - .L_54)
.L_54:
        /*002c*/ 	.word	0x00000000
        /*0030*/ 	.short	0x0003
        /*0032*/ 	.short	0x0014
        /*0034*/ 	.byte	0x00, 0xf0, 0x11, 0x00


	//----- nvinfo : EIATTR_KPARAM_INFO
	.align		4
.L_55:
        /*0038*/ 	.byte	0x04, 0x17
        /*003a*/ 	.short	(.L_57 - .L_56)
.L_56:
        /*003c*/ 	.word	0x00000000
        /*0040*/ 	.short	0x0002
        /*0042*/ 	.short	0x0010
        /*0044*/ 	.byte	0x00, 0xf0, 0x11, 0x00


	//----- nvinfo : EIATTR_KPARAM_INFO
	.align		4
.L_57:
        /*0048*/ 	.byte	0x04, 0x17
        /*004a*/ 	.short	(.L_59 - .L_58)
.L_58:
        /*004c*/ 	.word	0x00000000
        /*0050*/ 	.short	0x0001
        /*0052*/ 	.short	0x0008
        /*0054*/ 	.byte	0x00, 0xf5, 0x21, 0x00


	//----- nvinfo : EIATTR_KPARAM_INFO
	.align		4
.L_59:
        /*0058*/ 	.byte	0x04, 0x17
        /*005a*/ 	.short	(.L_61 - .L_60)
.L_60:
        /*005c*/ 	.word	0x00000000
        /*0060*/ 	.short	0x0000
        /*0062*/ 	.short	0x0000
        /*0064*/ 	.byte	0x00, 0xf5, 0x21, 0x00


	//----- nvinfo : EIATTR_SPARSE_MMA_MASK
	.align		4
.L_61:
        /*0068*/ 	.byte	0x03, 0x50
        /*006a*/ 	.short	0x0000


	//----- nvinfo : EIATTR_MAXREG_COUNT
	.align		4
        /*006c*/ 	.byte	0x03, 0x1b
        /*006e*/ 	.short	0x00ff


	//----- nvinfo : EIATTR_MERCURY_ISA_VERSION
	.align		4
        /*0070*/ 	.byte	0x03, 0x5f
        /*0072*/ 	.short	0x0101


	//----- nvinfo : EIATTR_VRC_CTA_INIT_COUNT
	.align		4
        /*0074*/ 	.byte	0x02, 0x4a
	.zero		1
	.zero		1


	//----- nvinfo : EIATTR_EXIT_INSTR_OFFSETS
	.align		4
        /*0078*/ 	.byte	0x04, 0x1c
        /*007a*/ 	.short	(.L_63 - .L_62)


	//   ....[0]....
.L_62:
        /*007c*/ 	.word	0x000000f0


	//   ....[1]....
        /*0080*/ 	.word	0x000001c0


	//   ....[2]....
        /*0084*/ 	.word	0x000007f0


	//----- nvinfo : EIATTR_CRS_STACK_SIZE
	.align		4
.L_63:
        /*0088*/ 	.byte	0x04, 0x1e
        /*008a*/ 	.short	(.L_65 - .L_64)
.L_64:
        /*008c*/ 	.word	0x00000000


	//----- nvinfo : EIATTR_CBANK_PARAM_SIZE
	.align		4
.L_65:
        /*0090*/ 	.byte	0x03, 0x19
        /*0092*/ 	.short	0x0020


	//----- nvinfo : EIATTR_PARAM_CBANK
	.align		4
        /*0094*/ 	.byte	0x04, 0x0a
        /*0096*/ 	.short	(.L_67 - .L_66)
	.align		4
.L_66:
        /*0098*/ 	.word	index@(.nv.constant0.fast_nms_kernel)
        /*009c*/ 	.short	0x0380
        /*009e*/ 	.short	0x0020


	//----- nvinfo : EIATTR_SW_WAR
	.align		4
.L_67:
        /*00a0*/ 	.byte	0x04, 0x36
        /*00a2*/ 	.short	(.L_69 - .L_68)
.L_68:
        /*00a4*/ 	.word	0x00000008
.L_69:


//--------------------- .nv.callgraph             --------------------------
	.section	.nv.callgraph,"",@"SHT_CUDA_CALLGRAPH"
	.align	4
	.sectionentsize	8
	.align		4
        /*0000*/ 	.word	0x00000000
	.align		4
        /*0004*/ 	.word	0xffffffff
	.align		4
        /*0008*/ 	.word	0x00000000
	.align		4
        /*000c*/ 	.word	0xfffffffe
	.align		4
        /*0010*/ 	.word	0x00000000
	.align		4
        /*0014*/ 	.word	0xfffffffd
	.align		4
        /*0018*/ 	.word	0x00000000
	.align		4
        /*001c*/ 	.word	0xfffffffc


//--------------------- .text.coordinate_transform_kernel --------------------------
	.section	.text.coordinate_transform_kernel,"ax",@progbits
	.align	128
        .global         coordinate_transform_kernel
        .type           coordinate_transform_kernel,@function
        .size           coordinate_transform_kernel,(.L_x_27 - coordinate_transform_kernel)
        .other          coordinate_transform_kernel,@"STO_CUDA_ENTRY STV_DEFAULT"
coordinate_transform_kernel:
.text.coordinate_transform_kernel:
[----:B------:R-:W-:Y:S01]  /*0000*/  LDC R1, c[0x0][0x37c] ;  /* 0x0000df00ff017b82 */ /* 0x000fe20000000800 */
[----:B------:R-:W0:Y:S07]  /*0010*/  S2R R5, SR_TID.Y ;  /* 0x0000000000057919 */ /* 0x000e2e0000002200 */
[----:B------:R-:W1:Y:S01]  /*0020*/  LDC R3, c[0x0][0x360] ;  /* 0x0000d800ff037b82 */ /* 0x000e620000000800 */
[----:B------:R-:W2:Y:S01]  /*0030*/  LDCU UR7, c[0x0][0x3a0] ;  /* 0x00007400ff0777ac */ /* 0x000ea20008000800 */
[----:B------:R-:W1:Y:S06]  /*0040*/  S2R R0, SR_TID.X ;  /* 0x0000000000007919 */ /* 0x000e6c0000002100 */
[----:B------:R-:W0:Y:S08]  /*0050*/  S2UR UR5, SR_CTAID.Y ;  /* 0x00000000000579c3 */ /* 0x000e300000002600 */
[----:B------:R-:W0:Y:S08]  /*0060*/  LDC R8, c[0x0][0x364] ;  /* 0x0000d900ff087b82 */ /* 0x000e300000000800 */
[----:B------:R-:W1:Y:S08]  /*0070*/  S2UR UR4, SR_CTAID.X ;  /* 0x00000000000479c3 */ /* 0x000e700000002500 */
[----:B------:R-:W3:Y:S08]  /*0080*/  LDC.64 R12, c[0x0][0x398] ;  /* 0x0000e600ff0c7b82 */ /* 0x000ef00000000a00 */
[----:B------:R-:W4:Y:S01]  /*0090*/  S2UR UR6, SR_CTAID.Z ;  /* 0x00000000000679c3 */ /* 0x000f220000002700 */
[----:B0-----:R-:W-:-:S02]  /*00a0*/  IMAD R8, R8, UR5, R5 ;  /* 0x0000000508087c24 */ /* 0x001fc4000f8e0205 */
[----:B-1----:R-:W-:-:S03]  /*00b0*/  IMAD R3, R3, UR4, R0 ;  /* 0x0000000403037c24 */ /* 0x002fc6000f8e0200 */
[----:B---3--:R-:W-:-:S04]  /*00c0*/  ISETP.GE.AND P0, PT, R8, R13, PT ;  /* 0x0000000d0800720c */ /* 0x008fc80003f06270 */
[----:B--2---:R-:W-:-:S04]  /*00d0*/  ISETP.GE.OR P0, PT, R3, UR7, P0 ;  /* 0x0000000703007c0c */ /* 0x004fc80008706670 */
[----:B----4-:R-:W-:-:S13]  /*00e0*/  ISETP.LE.OR P0, PT, R12, UR6, P0 ;  /* 0x000000060c007c0c */ /* 0x010fda0008703670 */
[----:B------:R-:W-:Y:S05]  /*00f0*/  @P0 EXIT ;  /* 0x000000000000094d */ /* 0x000fea0003800000 */
[----:B------:R-:W0:Y:S01]  /*0100*/  LDC.64 R10, c[0x0][0x380] ;  /* 0x0000e000ff0a7b82 */ /* 0x000e220000000a00 */
[----:B------:R-:W1:Y:S01]  /*0110*/  LDCU.64 UR4, c[0x0][0x358] ;  /* 0x00006b00ff0477ac */ /* 0x000e620008000a00 */
[----:B------:R-:W-:Y:S02]  /*0120*/  IMAD R2, R13, UR7, RZ ;  /* 0x000000070d027c24 */ /* 0x000fe4000f8e02ff */
[----:B------:R-:W-:Y:S01]  /*0130*/  IMAD R4, R8, UR7, R3 ;  /* 0x0000000708047c24 */ /* 0x000fe2000f8e0203 */
[----:B------:R-:W2:Y:S01]  /*0140*/  LDCU UR7, c[0x0][0x3ac] ;  /* 0x00007580ff0777ac */ /* 0x000ea20008000800 */
[----:B------:R-:W-:Y:S02]  /*0150*/  IMAD R5, R2, UR6, RZ ;  /* 0x0000000602057c24 */ /* 0x000fe4000f8e02ff */
[----:B------:R-:W3:Y:S01]  /*0160*/  LDC.64 R6, c[0x0][0x388] ;  /* 0x0000e200ff067b82 */ /* 0x000ee20000000a00 */
[----:B------:R-:W4:Y:S01]  /*0170*/  LDCU UR6, c[0x0][0x3b4] ;  /* 0x00007680ff0677ac */ /* 0x000f220008000800 */
[----:B------:R-:W-:-:S06]  /*0180*/  IMAD R9, R5, 0x4, R4 ;  /* 0x0000000405097824 */ /* 0x000fcc00078e0204 */
[----:B------:R-:W5:Y:S01]  /*0190*/  LDC R14, c[0x0][0x3a4] ;  /* 0x0000e900ff0e7b82 */ /* 0x000f620000000800 */
[----:B0-----:R-:W-:-:S04]  /*01a0*/  IMAD.WIDE R10, R9, 0x4, R10 ;  /* 0x00000004090a7825 */ /* 0x001fc800078e020a */
[----:B------:R-:W-:Y:S01]  /*01b0*/  IMAD.IADD R9, R4, 0x1, R5 ;  /* 0x0000000104097824 */ /* 0x000fe200078e0205 */
[----:B-1----:R0:W4:Y:S03]  /*01c0*/  LDG.E.CONSTANT R0, desc[UR4][R10.64] ;  /* 0x000000040a007981 */ /* 0x002126000c1e9900 */
[----:B---3--:R-:W-:-:S06]  /*01d0*/  IMAD.WIDE R6, R9, 0x4, R6 ;  /* 0x0000000409067825 */ /* 0x008fcc00078e0206 */
[----:B------:R1:W3:Y:S01]  /*01e0*/  LDG.E.CONSTANT R6, desc[UR4][R6.64] ;  /* 0x0000000406067981 */ /* 0x0002e2000c1e9900 */
[----:B------:R-:W-:-:S06]  /*01f0*/  IMAD.WIDE R12, R2, 0x4, R10 ;  /* 0x00000004020c7825 */ /* 0x000fcc00078e020a */
[----:B------:R-:W3:Y:S01]  /*0200*/  LDG.E.CONSTANT R12, desc[UR4][R12.64] ;  /* 0x000000040c0c7981 */ /* 0x000ee2000c1e9900 */
[----:B------:R-:W-:Y:S01]  /*0210*/  I2FP.F32.S32 R3, R3 ;  /* 0x0000000300037245 */ /* 0x000fe20000201400 */
[----:B-----5:R-:W0:Y:S01]  /*0220*/  MUFU.RCP R9, R14 ;  /* 0x0000000e00097308 */ /* 0x020e220000001000 */
[----:B------:R-:W-:Y:S01]  /*0230*/  I2FP.F32.U32 R8, R8 ;  /* 0x0000000800087245 */ /* 0x000fe20000201000 */
[----:B------:R-:W-:Y:S02]  /*0240*/  BSSY.RECONVERGENT B0, `(.L_x_0) ;  /* 0x0000014000007945 */ /* 0x000fe40003800200 */
[----:B------:R-:W-:Y:S01]  /*0250*/  FADD R3, R3, 0.5 ;  /* 0x3f00000003037421 */ /* 0x000fe20000000000 */
[----:B0-----:R-:W-:-:S04]  /*0260*/  FFMA R10, R9, -R14, 1 ;  /* 0x3f800000090a7423 */ /* 0x001fc8000000080e */
[----:B-1----:R-:W-:Y:S01]  /*0270*/  FFMA R7, R9, R10, R9 ;  /* 0x0000000a09077223 */ /* 0x002fe20000000009 */
[----:B----4-:R-:W-:Y:S01]  /*0280*/  FFMA R0, R3, UR6, R0 ;  /* 0x0000000603007c23 */ /* 0x010fe20008000000 */
[----:B------:R-:W0:Y:S03]  /*0290*/  LDCU UR6, c[0x0][0x3b8] ;  /* 0x00007700ff0677ac */ /* 0x000e260008000800 */
[----:B--2---:R-:W-:-:S04]  /*02a0*/  FADD R3, R0, -UR7 ;  /* 0x8000000700037e21 */ /* 0x004fc80008000000 */
[----:B---3--:R-:W-:Y:S01]  /*02b0*/  FMUL R0, R6, R3 ;  /* 0x0000000306007220 */ /* 0x008fe20000400000 */
[----:B------:R-:W-:-:S03]  /*02c0*/  FADD R3, R8, 0.5 ;  /* 0x3f00000008037421 */ /* 0x000fc60000000000 */
[----:B------:R-:W1:Y:S01]  /*02d0*/  FCHK P0, R0, R14 ;  /* 0x0000000e00007302 */ /* 0x000e620000000000 */
[----:B------:R-:W-:-:S04]  /*02e0*/  FFMA R9, R0, R7, RZ ;  /* 0x0000000700097223 */ /* 0x000fc800000000ff */
[----:B------:R-:W-:Y:S01]  /*02f0*/  FFMA R10, R9, -R14, R0 ;  /* 0x8000000e090a7223 */ /* 0x000fe20000000000 */
[----:B0-----:R-:W-:-:S03]  /*0300*/  FFMA R8, R3, UR6, R12 ;  /* 0x0000000603087c23 */ /* 0x001fc6000800000c */
[----:B------:R-:W-:Y:S01]  /*0310*/  FFMA R7, R7, R10, R9 ;  /* 0x0000000a07077223 */ /* 0x000fe20000000009 */
[----:B-1----:R-:W-:Y:S06]  /*0320*/  @!P0 BRA `(.L_x_1) ;  /* 0x0000000000148947 */ /* 0x002fec0003800000 */
[----:B------:R-:W0:Y:S01]  /*0330*/  LDCU UR6, c[0x0][0x3a4] ;  /* 0x00007480ff0677ac */ /* 0x000e220008000800 */
[----:B------:R-:W-:Y:S01]  /*0340*/  MOV R10, 0x370 ;  /* 0x00000370000a7802 */ /* 0x000fe20000000f00 */
[----:B0-----:R-:W-:-:S07]  /*0350*/  IMAD.U32 R3, RZ, RZ, UR6 ;  /* 0x00000006ff037e24 */ /* 0x001fce000f8e00ff */
[----:B------:R-:W-:Y:S05]  /*0360*/  CALL.REL.NOINC `($__internal_0_$__cuda_sm3x_div_rn_noftz_f32_slowpath) ;  /* 0x0000000000787944 */ /* 0x000fea0003c00000 */
[----:B------:R-:W-:-:S07]  /*0370*/  MOV R7, R0 ;  /* 0x0000000000077202 */ /* 0x000fce0000000f00 */
.L_x_1:
[----:B------:R-:W-:Y:S05]  /*0380*/  BSYNC.RECONVERGENT B0 ;  /* 0x0000000000007941 */ /* 0x000fea0003800200 */
.L_x_0:
[----:B------:R-:W0:Y:S01]  /*0390*/  LDC R10, c[0x0][0x3a8] ;  /* 0x0000ea00ff0a7b82 */ /* 0x000e220000000800 */
[----:B------:R-:W1:Y:S01]  /*03a0*/  LDCU UR6, c[0x0][0x3b0] ;  /* 0x00007600ff0677ac */ /* 0x000e620008000800 */
[----:B------:R-:W-:Y:S01]  /*03b0*/  BSSY.RECONVERGENT B0, `(.L_x_2) ;  /* 0x0000010000007945 */ /* 0x000fe20003800200 */
[----:B-1----:R-:W-:-:S04]  /*03c0*/  FADD R3, R8, -UR6 ;  /* 0x8000000608037e21 */ /* 0x002fc80008000000 */
[----:B------:R-:W-:Y:S01]  /*03d0*/  FMUL R0, R6, R3 ;  /* 0x0000000306007220 */ /* 0x000fe20000400000 */
[----:B0-----:R-:W0:Y:S08]  /*03e0*/  MUFU.RCP R9, R10 ;  /* 0x0000000a00097308 */ /* 0x001e300000001000 */
[----:B------:R-:W1:Y:S01]  /*03f0*/  FCHK P0, R0, R10 ;  /* 0x0000000a00007302 */ /* 0x000e620000000000 */
[----:B0-----:R-:W-:-:S04]  /*0400*/  FFMA R8, R9, -R10, 1 ;  /* 0x3f80000009087423 */ /* 0x001fc8000000080a */
[----:B------:R-:W-:-:S04]  /*0410*/  FFMA R9, R9, R8, R9 ;  /* 0x0000000809097223 */ /* 0x000fc80000000009 */
[----:B------:R-:W-:-:S04]  /*0420*/  FFMA R3, R0, R9, RZ ;  /* 0x0000000900037223 */ /* 0x000fc800000000ff */
[----:B------:R-:W-:-:S04]  /*0430*/  FFMA R8, R3, -R10, R0 ;  /* 0x8000000a03087223 */ /* 0x000fc80000000000 */
[----:B------:R-:W-:Y:S01]  /*0440*/  FFMA R11, R9, R8, R3 ;  /* 0x00000008090b7223 */ /* 0x000fe20000000003 */
[----:B-1----:R-:W-:Y:S06]  /*0450*/  @!P0 BRA `(.L_x_3) ;  /* 0x0000000000148947 */ /* 0x002fec0003800000 */
[----:B------:R-:W0:Y:S01]  /*0460*/  LDCU UR6, c[0x0][0x3a8] ;  /* 0x00007500ff0677ac */ /* 0x000e220008000800 */
[----:B------:R-:W-:Y:S01]  /*0470*/  MOV R10, 0x4a0 ;  /* 0x000004a0000a7802 */ /* 0x000fe20000000f00 */
[----:B0-----:R-:W-:-:S07]  /*0480*/  IMAD.U32 R3, RZ, RZ, UR6 ;  /* 0x00000006ff037e24 */ /* 0x001fce000f8e00ff */
[----:B------:R-:W-:Y:S05]  /*0490*/  CALL.REL.NOINC `($__internal_0_$__cuda_sm3x_div_rn_noftz_f32_slowpath) ;  /* 0x00000000002c7944 */ /* 0x000fea0003c00000 */
[----:B------:R-:W-:-:S07]  /*04a0*/  IMAD.MOV.U32 R11, RZ, RZ, R0 ;  /* 0x000000ffff0b7224 */ /* 0x000fce00078e0000 */
.L_x_3:
[----:B------:R-:W-:Y:S05]  /*04b0*/  BSYNC.RECONVERGENT B0 ;  /* 0x0000000000007941 */ /* 0x000fea0003800200 */
.L_x_2:
[----:B------:R-:W0:Y:S01]  /*04c0*/  LDC.64 R8, c[0x0][0x390] ;  /* 0x0000e400ff087b82 */ /* 0x000e220000000a00 */
[----:B------:R-:W-:-:S04]  /*04d0*/  IMAD R5, R5, 0x3, R4 ;  /* 0x0000000305057824 */ /* 0x000fc800078e0204 */
[----:B0-----:R-:W-:-:S05]  /*04e0*/  IMAD.WIDE R4, R5, 0x4, R8 ;  /* 0x0000000405047825 */ /* 0x001fca00078e0208 */
[----:B------:R-:W-:Y:S01]  /*04f0*/  STG.E desc[UR4][R4.64], R7 ;  /* 0x0000000704007986 */ /* 0x000fe2000c101904 */
[----:B------:R-:W-:-:S05]  /*0500*/  IMAD.WIDE R8, R2, 0x4, R4 ;  /* 0x0000000402087825 */ /* 0x000fca00078e0204 */
[----:B------:R-:W-:Y:S01]  /*0510*/  STG.E desc[UR4][R8.64], R11 ;  /* 0x0000000b08007986 */ /* 0x000fe2000c101904 */
[----:B------:R-:W-:-:S05]  /*0520*/  IMAD.WIDE R2, R2, 0x4, R8 ;  /* 0x0000000402027825 */ /* 0x000fca00078e0208 */
[----:B------:R-:W-:Y:S01]  /*0530*/  STG.E desc[UR4][R2.64], R6 ;  /* 0x0000000602007986 */ /* 0x000fe2000c101904 */
[----:B------:R-:W-:Y:S05]  /*0540*/  EXIT ;  /* 0x000000000000794d */ /* 0x000fea0003800000 */
        .weak           $__internal_0_$__cuda_sm3x_div_rn_noftz_f32_slowpath
        .type           $__internal_0_$__cuda_sm3x_div_rn_noftz_f32_slowpath,@function
        .size           $__internal_0_$__cuda_sm3x_div_rn_noftz_f32_slowpath,(.L_x_27 - $__internal_0_$__cuda_sm3x_div_rn_noftz_f32_slowpath)
$__internal_0_$__cuda_sm3x_div_rn_noftz_f32_slowpath:
[----:B------:R-:W-:Y:S01]  /*0550*/  SHF.R.U32.HI R11, RZ, 0x17, R3 ;  /* 0x00000017ff0b7819 */ /* 0x000fe20000011603 */
[----:B------:R-:W-:Y:S01]  /*0560*/  BSSY.RECONVERGENT B1, `(.L_x_4) ;  /* 0x0000062000017945 */ /* 0x000fe20003800200 */
[----:B------:R-:W-:Y:S02]  /*0570*/  SHF.R.U32.HI R9, RZ, 0x17, R0 ;  /* 0x00000017ff097819 */ /* 0x000fe40000011600 */
[----:B------:R-:W-:Y:S02]  /*0580*/  LOP3.LUT R11, R11, 0xff, RZ, 0xc0, !PT ;  /* 0x000000ff0b0b7812 */ /* 0x000fe400078ec0ff */
[----:B------:R-:W-:Y:S02]  /*0590*/  LOP3.LUT R14, R9, 0xff, RZ, 0xc0, !PT ;  /* 0x000000ff090e7812 */ /* 0x000fe400078ec0ff */
[----:B------:R-:W-:-:S03]  /*05a0*/  IADD3 R13, PT, PT, R11, -0x1, RZ ;  /* 0xffffffff0b0d7810 */ /* 0x000fc60007ffe0ff */
[----:B------:R-:W-:Y:S01]  /*05b0*/  VIADD R12, R14, 0xffffffff ;  /* 0xffffffff0e0c7836 */ /* 0x000fe20000000000 */
[----:B------:R-:W-:-:S04]  /*05c0*/  ISETP.GT.U32.AND P0, PT, R13, 0xfd, PT ;  /* 0x000000fd0d00780c */ /* 0x000fc80003f04070 */
[----:B------:R-:W-:-:S13]  /*05d0*/  ISETP.GT.U32.OR P0, PT, R12, 0xfd, P0 ;  /* 0x000000fd0c00780c */ /* 0x000fda0000704470 */
[----:B------:R-:W-:Y:S01]  /*05e0*/  @!P0 IMAD.MOV.U32 R9, RZ, RZ, RZ ;  /* 0x000000ffff098224 */ /* 0x000fe200078e00ff */
[----:B------:R-:W-:Y:S06]  /*05f0*/  @!P0 BRA `(.L_x_5) ;  /* 0x00000000005c8947 */ /* 0x000fec0003800000 */
[----:B------:R-:W-:Y:S02]  /*0600*/  FSETP.GTU.FTZ.AND P0, PT, |R0|, +INF , PT ;  /* 0x7f8000000000780b */ /* 0x000fe40003f1c200 */
[----:B------:R-:W-:-:S04]  /*0610*/  FSETP.GTU.FTZ.AND P1, PT, |R3|, +INF , PT ;  /* 0x7f8000000300780b */ /* 0x000fc80003f3c200 */
[----:B------:R-:W-:-:S13]  /*0620*/  PLOP3.LUT P0, PT, P0, P1, PT, 0xf8, 0x8f ;  /* 0x00000000008f781c */ /* 0x000fda0000703f70 */
[----:B------:R-:W-:Y:S05]  /*0630*/  @P0 BRA `(.L_x_6) ;  /* 0x00000004004c0947 */ /* 0x000fea0003800000 */
[----:B------:R-:W-:-:S13]  /*0640*/  LOP3.LUT P0, RZ, R3, 0x7fffffff, R0, 0xc8, !PT ;  /* 0x7fffffff03ff7812 */ /* 0x000fda000780c800 */
[----:B------:R-:W-:Y:S05]  /*0650*/  @!P0 BRA `(.L_x_7) ;  /* 0x00000004003c8947 */ /* 0x000fea0003800000 */
[C---:B------:R-:W-:Y:S02]  /*0660*/  FSETP.NEU.FTZ.AND P2, PT, |R0|.reuse, +INF , PT ;  /* 0x7f8000000000780b */ /* 0x040fe40003f5d200 */
[----:B------:R-:W-:Y:S02]  /*0670*/  FSETP.NEU.FTZ.AND P1, PT, |R3|, +INF , PT ;  /* 0x7f8000000300780b */ /* 0x000fe40003f3d200 */
[----:B------:R-:W-:-:S11]  /*0680*/  FSETP.NEU.FTZ.AND P0, PT, |R0|, +INF , PT ;  /* 0x7f8000000000780b */ /* 0x000fd60003f1d200 */
[----:B------:R-:W-:Y:S05]  /*0690*/  @!P1 BRA !P2, `(.L_x_7) ;  /* 0x00000004002c9947 */ /* 0x000fea0005000000 */
[----:B------:R-:W-:-:S04]  /*06a0*/  LOP3.LUT P2, RZ, R0, 0x7fffffff, RZ, 0xc0, !PT ;  /* 0x7fffffff00ff7812 */ /* 0x000fc8000784c0ff */
[----:B------:R-:W-:-:S13]  /*06b0*/  PLOP3.LUT P1, PT, P1, P2, PT, 0x2f, 0xf2 ;  /* 0x0000000000f2781c */ /* 0x000fda0000f24577 */
[----:B------:R-:W-:Y:S05]  /*06c0*/  @P1 BRA `(.L_x_8) ;  /* 0x0000000400181947 */ /* 0x000fea0003800000 */
[----:B------:R-:W-:-:S04]  /*06d0*/  LOP3.LUT P1, RZ, R3, 0x7fffffff, RZ, 0xc0, !PT ;  /* 0x7fffffff03ff7812 */ /* 0x000fc8000782c0ff */
[----:B------:R-:W-:-:S13]  /*06e0*/  PLOP3.LUT P0, PT, P0, P1, PT, 0x2f, 0xf2 ;  /* 0x0000000000f2781c */ /* 0x000fda0000702577 */
[----:B------:R-:W-:Y:S05]  /*06f0*/  @P0 BRA `(.L_x_9) ;  /* 0x0000000400000947 */ /* 0x000fea0003800000 */
[----:B------:R-:W-:Y:S02]  /*0700*/  ISETP.GE.AND P0, PT, R12, RZ, PT ;  /* 0x000000ff0c00720c */ /* 0x000fe40003f06270 */
[----:B------:R-:W-:-:S11]  /*0710*/  ISETP.GE.AND P1, PT, R13, RZ, PT ;  /* 0x000000ff0d00720c */ /* 0x000fd60003f26270 */
[----:B------:R-:W-:Y:S01]  /*0720*/  @P0 MOV R9, RZ ;  /* 0x000000ff00090202 */ /* 0x000fe20000000f00 */
[----:B------:R-:W-:Y:S02]  /*0730*/  @!P0 IMAD.MOV.U32 R9, RZ, RZ, -0x40 ;  /* 0xffffffc0ff098424 */ /* 0x000fe400078e00ff */
[----:B------:R-:W-:Y:S01]  /*0740*/  @!P0 FFMA R0, R0, 1.84467440737095516160e+19, RZ ;  /* 0x5f80000000008823 */ /* 0x000fe200000000ff */
[----:B------:R-:W-:Y:S01]  /*0750*/  @!P1 FFMA R3, R3, 1.84467440737095516160e+19, RZ ;  /* 0x5f80000003039823 */ /* 0x000fe200000000ff */
[----:B------:R-:W-:-:S07]  /*0760*/  @!P1 VIADD R9, R9, 0x40 ;  /* 0x0000004009099836 */ /* 0x000fce0000000000 */
.L_x_5:
[----:B------:R-:W-:Y:S01]  /*0770*/  LEA R12, R11, 0xc0800000, 0x17 ;  /* 0xc08000000b0c7811 */ /* 0x000fe200078eb8ff */
[----:B------:R-:W-:Y:S03]  /*0780*/  BSSY.RECONVERGENT B2, `(.L_x_10) ;  /* 0x0000036000027945 */ /* 0x000fe60003800200 */
[----:B------:R-:W-:Y:S01]  /*0790*/  IADD3 R12, PT, PT, -R12, R3, RZ ;  /* 0x000000030c0c7210 */ /* 0x000fe20007ffe1ff */
[----:B------:R-:W-:-:S03]  /*07a0*/  VIADD R3, R14, 0xffffff81 ;  /* 0xffffff810e037836 */ /* 0x000fc60000000000 */
[----:B------:R0:W1:Y:S01]  /*07b0*/  MUFU.RCP R13, R12 ;  /* 0x0000000c000d7308 */ /* 0x0000620000001000 */
[----:B------:R-:W-:Y:S01]  /*07c0*/  FADD.FTZ R15, -R12, -RZ ;  /* 0x800000ff0c0f7221 */ /* 0x000fe20000010100 */
[C---:B------:R-:W-:Y:S01]  /*07d0*/  IMAD R0, R3.reuse, -0x800000, R0 ;  /* 0xff80000003007824 */ /* 0x040fe200078e0200 */
[----:B0-----:R-:W-:-:S05]  /*07e0*/  IADD3 R12, PT, PT, R3, 0x7f, -R11 ;  /* 0x0000007f030c7810 */ /* 0x001fca0007ffe80b */
[----:B------:R-:W-:Y:S02]  /*07f0*/  IMAD.IADD R12, R12, 0x1, R9 ;  /* 0x000000010c0c7824 */ /* 0x000fe400078e0209 */
[----:B-1----:R-:W-:-:S04]  /*0800*/  FFMA R14, R13, R15, 1 ;  /* 0x3f8000000d0e7423 */ /* 0x002fc8000000000f */
[----:B------:R-:W-:-:S04]  /*0810*/  FFMA R16, R13, R14, R13 ;  /* 0x0000000e0d107223 */ /* 0x000fc8000000000d */
[----:B------:R-:W-:-:S04]  /*0820*/  FFMA R13, R0, R16, RZ ;  /* 0x00000010000d7223 */ /* 0x000fc800000000ff */
[----:B------:R-:W-:-:S04]  /*0830*/  FFMA R14, R15, R13, R0 ;  /* 0x0000000d0f0e7223 */ /* 0x000fc80000000000 */
[----:B------:R-:W-:-:S04]  /*0840*/  FFMA R13, R16, R14, R13 ;  /* 0x0000000e100d7223 */ /* 0x000fc8000000000d */
[----:B------:R-:W-:-:S04]  /*0850*/  FFMA R14, R15, R13, R0 ;  /* 0x0000000d0f0e7223 */ /* 0x000fc80000000000 */
[----:B------:R-:W-:-:S05]  /*0860*/  FFMA R0, R16, R14, R13 ;  /* 0x0000000e10007223 */ /* 0x000fca000000000d */
[----:B------:R-:W-:-:S04]  /*0870*/  SHF.R.U32.HI R3, RZ, 0x17, R0 ;  /* 0x00000017ff037819 */ /* 0x000fc80000011600 */
[----:B------:R-:W-:-:S04]  /*0880*/  LOP3.LUT R3, R3, 0xff, RZ, 0xc0, !PT ;  /* 0x000000ff03037812 */ /* 0x000fc800078ec0ff */
[----:B------:R-:W-:-:S05]  /*0890*/  IADD3 R11, PT, PT, R3, R12, RZ ;  /* 0x0000000c030b7210 */ /* 0x000fca0007ffe0ff */
[----:B------:R-:W-:-:S05]  /*08a0*/  VIADD R3, R11, 0xffffffff ;  /* 0xffffffff0b037836 */ /* 0x000fca0000000000 */
[----:B------:R-:W-:-:S13]  /*08b0*/  ISETP.GE.U32.AND P0, PT, R3, 0xfe, PT ;  /* 0x000000fe0300780c */ /* 0x000fda0003f06070 */
[----:B------:R-:W-:Y:S05]  /*08c0*/  @!P0 BRA `(.L_x_11) ;  /* 0x0000000000808947 */ /* 0x000fea0003800000 */
[----:B------:R-:W-:-:S13]  /*08d0*/  ISETP.GT.AND P0, PT, R11, 0xfe, PT ;  /* 0x000000fe0b00780c */ /* 0x000fda0003f04270 */
[----:B------:R-:W-:Y:S05]  /*08e0*/  @P0 BRA `(.L_x_12) ;  /* 0x00000000006c0947 */ /* 0x000fea0003800000 */
[----:B------:R-:W-:-:S13]  /*08f0*/  ISETP.GE.AND P0, PT, R11, 0x1, PT ;  /* 0x000000010b00780c */ /* 0x000fda0003f06270 */
[----:B------:R-:W-:Y:S05]  /*0900*/  @P0 BRA `(.L_x_13) ;  /* 0x0000000000740947 */ /* 0x000fea0003800000 */
[----:B------:R-:W-:Y:S02]  /*0910*/  ISETP.GE.AND P0, PT, R11, -0x18, PT ;  /* 0xffffffe80b00780c */ /* 0x000fe40003f06270 */
[----:B------:R-:W-:-:S11]  /*0920*/  LOP3.LUT R0, R0, 0x80000000, RZ, 0xc0, !PT ;  /* 0x8000000000007812 */ /* 0x000fd600078ec0ff */
[----:B------:R-:W-:Y:S05]  /*0930*/  @!P0 BRA `(.L_x_13) ;  /* 0x0000000000688947 */ /* 0x000fea0003800000 */
[CCC-:B------:R-:W-:Y:S01]  /*0940*/  FFMA.RZ R3, R16.reuse, R14.reuse, R13.reuse ;  /* 0x0000000e10037223 */ /* 0x1c0fe2000000c00d */
[CCC-:B------:R-:W-:Y:S01]  /*0950*/  FFMA.RM R12, R16.reuse, R14.reuse, R13.reuse ;  /* 0x0000000e100c7223 */ /* 0x1c0fe2000000400d */
[C---:B------:R-:W-:Y:S02]  /*0960*/  ISETP.NE.AND P2, PT, R11.reuse, RZ, PT ;  /* 0x000000ff0b00720c */ /* 0x040fe40003f45270 */
[----:B------:R-:W-:Y:S02]  /*0970*/  ISETP.NE.AND P1, PT, R11, RZ, PT ;  /* 0x000000ff0b00720c */ /* 0x000fe40003f25270 */
[----:B------:R-:W-:Y:S01]  /*0980*/  LOP3.LUT R9, R3, 0x7fffff, RZ, 0xc0, !PT ;  /* 0x007fffff03097812 */ /* 0x000fe200078ec0ff */
[----:B------:R-:W-:Y:S01]  /*0990*/  FFMA.RP R3, R16, R14, R13 ;  /* 0x0000000e10037223 */ /* 0x000fe2000000800d */
[C---:B------:R-:W-:Y:S01]  /*09a0*/  VIADD R14, R11.reuse, 0x20 ;  /* 0x000000200b0e7836 */ /* 0x040fe20000000000 */
[----:B------:R-:W-:Y:S02]  /*09b0*/  IADD3 R11, PT, PT, -R11, RZ, RZ ;  /* 0x000000ff0b0b7210 */ /* 0x000fe40007ffe1ff */
[----:B------:R-:W-:-:S02]  /*09c0*/  LOP3.LUT R9, R9, 0x800000, RZ, 0xfc, !PT ;  /* 0x0080000009097812 */ /* 0x000fc400078efcff */
[----:B------:R-:W-:Y:S02]  /*09d0*/  FSETP.NEU.FTZ.AND P0, PT, R3, R12, PT ;  /* 0x0000000c0300720b */ /* 0x000fe40003f1d000 */
[----:B------:R-:W-:Y:S02]  /*09e0*/  SHF.L.U32 R14, R9, R14, RZ ;  /* 0x0000000e090e7219 */ /* 0x000fe400000006ff */
[----:B------:R-:W-:Y:S02]  /*09f0*/  SEL R12, R11, RZ, P2 ;  /* 0x000000ff0b0c7207 */ /* 0x000fe40001000000 */
[----:B------:R-:W-:Y:S02]  /*0a00*/  ISETP.NE.AND P1, PT, R14, RZ, P1 ;  /* 0x000000ff0e00720c */ /* 0x000fe40000f25270 */
[----:B------:R-:W-:Y:S02]  /*0a10*/  SHF.R.U32.HI R12, RZ, R12, R9 ;  /* 0x0000000cff0c7219 */ /* 0x000fe40000011609 */
[----:B------:R-:W-:-:S02]  /*0a20*/  PLOP3.LUT P0, PT, P0, P1, PT, 0xf8, 0x8f ;  /* 0x00000000008f781c */ /* 0x000fc40000703f70 */
[----:B------:R-:W-:Y:S02]  /*0a30*/  SHF.R.U32.HI R14, RZ, 0x1, R12 ;  /* 0x00000001ff0e7819 */ /* 0x000fe4000001160c */
[----:B------:R-:W-:-:S04]  /*0a40*/  SEL R3, RZ, 0x1, !P0 ;  /* 0x00000001ff037807 */ /* 0x000fc80004000000 */
[----:B------:R-:W-:-:S04]  /*0a50*/  LOP3.LUT R3, R3, 0x1, R14, 0xf8, !PT ;  /* 0x0000000103037812 */ /* 0x000fc800078ef80e */
[----:B------:R-:W-:-:S05]  /*0a60*/  LOP3.LUT R3, R3, R12, RZ, 0xc0, !PT ;  /* 0x0000000c03037212 */ /* 0x000fca00078ec0ff */
[----:B------:R-:W-:-:S05]  /*0a70*/  IMAD.IADD R3, R14, 0x1, R3 ;  /* 0x000000010e037824 */ /* 0x000fca00078e0203 */
[----:B------:R-:W-:Y:S01]  /*0a80*/  LOP3.LUT R0, R3, R0, RZ, 0xfc, !PT ;  /* 0x0000000003007212 */ /* 0x000fe200078efcff */
[----:B------:R-:W-:Y:S06]  /*0a90*/  BRA `(.L_x_13) ;  /* 0x0000000000107947 */ /* 0x000fec0003800000 */
.L_x_12:
[----:B------:R-:W-:-:S04]  /*0aa0*/  LOP3.LUT R0, R0, 0x80000000, RZ, 0xc0, !PT ;  /* 0x8000000000007812 */ /* 0x000fc800078ec0ff */
[----:B------:R-:W-:Y:S01]  /*0ab0*/  LOP3.LUT R0, R0, 0x7f800000, RZ, 0xfc, !PT ;  /* 0x7f80000000007812 */ /* 0x000fe200078efcff */
[----:B------:R-:W-:Y:S06]  /*0ac0*/  BRA `(.L_x_13) ;  /* 0x0000000000047947 */ /* 0x000fec0003800000 */
.L_x_11:
[----:B------:R-:W-:-:S07]  /*0ad0*/  IMAD R0, R12, 0x800000, R0 ;  /* 0x008000000c007824 */ /* 0x000fce00078e0200 */
.L_x_13:
[----:B------:R-:W-:Y:S05]  /*0ae0*/  BSYNC.RECONVERGENT B2 ;  /* 0x0000000000027941 */ /* 0x000fea0003800200 */
.L_x_10:
[----:B------:R-:W-:Y:S05]  /*0af0*/  BRA `(.L_x_14) ;  /* 0x0000000000207947 */ /* 0x000fea0003800000 */
.L_x_9:
[----:B------:R-:W-:-:S04]  /*0b00*/  LOP3.LUT R0, R3, 0x80000000, R0, 0x48, !PT ;  /* 0x8000000003007812 */ /* 0x000fc800078e4800 */
[----:B------:R-:W-:Y:S01]  /*0b10*/  LOP3.LUT R0, R0, 0x7f800000, RZ, 0xfc, !PT ;  /* 0x7f80000000007812 */ /* 0x000fe200078efcff */
[----:B------:R-:W-:Y:S06]  /*0b20*/  BRA `(.L_x_14) ;  /* 0x0000000000147947 */ /* 0x000fec0003800000 */
.L_x_8:
[----:B------:R-:W-:Y:S01]  /*0b30*/  LOP3.LUT R0, R3, 0x80000000, R0, 0x48, !PT ;  /* 0x8000000003007812 */ /* 0x000fe200078e4800 */
[----:B------:R-:W-:Y:S06]  /*0b40*/  BRA `(.L_x_14) ;  /* 0x00000000000c7947 */ /* 0x000fec0003800000 */
.L_x_7:
[----:B------:R-:W0:Y:S01]  /*0b50*/  MUFU.RSQ R0, -QNAN ;  /* 0xffc0000000007908 */ /* 0x000e220000001400 */
[----:B------:R-:W-:Y:S05]  /*0b60*/  BRA `(.L_x_14) ;  /* 0x0000000000047947 */ /* 0x000fea0003800000 */
.L_x_6:
[----:B------:R-:W-:-:S07]  /*0b70*/  FADD.FTZ R0, R0, R3 ;  /* 0x0000000300007221 */ /* 0x000fce0000010000 */
.L_x_14:
[----:B------:R-:W-:Y:S05]  /*0b80*/  BSYNC.RECONVERGENT B1 ;  /* 0x0000000000017941 */ /* 0x000fea0003800200 */
.L_x_4:
[----:B------:R-:W-:-:S04]  /*0b90*/  HFMA2 R11, -RZ, RZ, 0, 0 ;  /* 0x00000000ff0b7431 */ /* 0x000fc800000001ff */
[----:B0-----:R-:W-:Y:S05]  /*0ba0*/  RET.REL.NODEC R10 `(coordinate_transform_kernel) ;  /* 0xfffffff40a147950 */ /* 0x001fea0003c3ffff */
.L_x_15:
[----:B------:R-:W-:-:S00]  /*0bb0*/  BRA `(.L_x_15) ;  /* 0xfffffffc00fc7947 */ /* 0x000fc0000383ffff */
[----:B------:R-:W-:-:S00]  /*0bc0*/  NOP ;  /* 0x0000000000007918 */ /* 0x000fc00000000000 */
        /* <DEDUP_REMOVED lines=11> */
.L_x_27:


//--------------------- .text.fast_nms_kernel     --------------------------
	.section	.text.fast_nms_kernel,"ax",@progbits
	.align	128
        .global         fast_nms_kernel
        .type           fast_nms_kernel,@function
        .size           fast_nms_kernel,(.L_x_29 - fast_nms_kernel)
        .other          fast_nms_kernel,@"STO_CUDA_ENTRY STV_DEFAULT"
fast_nms_kernel:
.text.fast_nms_kernel:
[----:B------:R-:W-:Y:S01]  /*0000*/  LDC R1, c[0x0][0x37c] ;  /* 0x0000df00ff017b82 */ /* 0x000fe20000000800 */
[----:B------:R-:W0:Y:S07]  /*0010*/  S2R R5, SR_TID.Y ;  /* 0x0000000000057919 */ /* 0x000e2e0000002200 */
[----:B------:R-:W1:Y:S01]  /*0020*/  LDC R6, c[0x0][0x360] ;  /* 0x0000d800ff067b82 */ /* 0x000e620000000800 */
[----:B------:R-:W1:Y:S07]  /*0030*/  S2R R3, SR_TID.X ;  /* 0x0000000000037919 */ /* 0x000e6e0000002100 */
[----:B------:R-:W0:Y:S08]  /*0040*/  S2UR UR5, SR_CTAID.Y ;  /* 0x00000000000579c3 */ /* 0x000e300000002600 */
[----:B------:R-:W0:Y:S08]  /*0050*/  LDC R8, c[0x0][0x364] ;  /* 0x0000d900ff087b82 */ /* 0x000e300000000800 */
[----:B------:R-:W1:Y:S08]  /*0060*/  S2UR UR4, SR_CTAID.X ;  /* 0x00000000000479c3 */ /* 0x000e700000002500 */
[----:B------:R-:W2:Y:S08]  /*0070*/  LDC.64 R12, c[0x0][0x390] ;  /* 0x0000e400ff0c7b82 */ /* 0x000eb00000000a00 */
[----:B------:R-:W3:Y:S01]  /*0080*/  LDC R9, c[0x0][0x398] ;  /* 0x0000e600ff097b82 */ /* 0x000ee20000000800 */
[----:B0-----:R-:W-:-:S07]  /*0090*/  IMAD R8, R8, UR5, R5 ;  /* 0x0000000508087c24 */ /* 0x001fce000f8e0205 */
[----:B------:R-:W0:Y:S01]  /*00a0*/  S2UR UR6, SR_CTAID.Z ;  /* 0x00000000000679c3 */ /* 0x000e220000002700 */
[----:B-1----:R-:W-:Y:S01]  /*00b0*/  IMAD R6, R6, UR4, R3 ;  /* 0x0000000406067c24 */ /* 0x002fe2000f8e0203 */
[----:B--2---:R-:W-:-:S04]  /*00c0*/  ISETP.GE.AND P0, PT, R8, R13, PT ;  /* 0x0000000d0800720c */ /* 0x004fc80003f06270 */
[----:B---3--:R-:W-:-:S04]  /*00d0*/  ISETP.GE.OR P0, PT, R6, R9, P0 ;  /* 0x000000090600720c */ /* 0x008fc80000706670 */
[----:B0-----:R-:W-:-:S13]  /*00e0*/  ISETP.LE.OR P0, PT, R12, UR6, P0 ;  /* 0x000000060c007c0c */ /* 0x001fda0008703670 */
[----:B------:R-:W-:Y:S05]  /*00f0*/  @P0 EXIT ;  /* 0x000000000000094d */ /* 0x000fea0003800000 */
[----:B------:R-:W0:Y:S01]  /*0100*/  LDC.64 R4, c[0x0][0x380] ;  /* 0x0000e000ff047b82 */ /* 0x000e220000000a00 */
[----:B------:R-:W1:Y:S01]  /*0110*/  LDCU.64 UR4, c[0x0][0x358] ;  /* 0x00006b00ff0477ac */ /* 0x000e620008000a00 */
[----:B------:R-:W-:Y:S02]  /*0120*/  IMAD R12, R13, UR6, RZ ;  /* 0x000000060d0c7c24 */ /* 0x000fe4000f8e02ff */
[-C--:B------:R-:W-:Y:S01]  /*0130*/  IMAD R0, R8, R9.reuse, R6 ;  /* 0x0000000908007224 */ /* 0x080fe200078e0206 */
[----:B------:R-:W2:Y:S03]  /*0140*/  LDCU UR7, c[0x0][0x39c] ;  /* 0x00007380ff0777ac */ /* 0x000ea60008000800 */
[----:B------:R-:W-:-:S04]  /*0150*/  IMAD R0, R12, R9, R0 ;  /* 0x000000090c007224 */ /* 0x000fc800078e0200 */
[----:B0-----:R-:W-:-:S05]  /*0160*/  IMAD.WIDE R2, R0, 0x4, R4 ;  /* 0x0000000400027825 */ /* 0x001fca00078e0204 */
[----:B-1----:R-:W2:Y:S02]  /*0170*/  LDG.E.CONSTANT R7, desc[UR4][R2.64] ;  /* 0x0000000402077981 */ /* 0x002ea4000c1e9900 */
[----:B--2---:R-:W-:-:S13]  /*0180*/  FSETP.GEU.AND P0, PT, R7, UR7, PT ;  /* 0x0000000707007c0b */ /* 0x004fda000bf0e000 */
[----:B------:R-:W0:Y:S02]  /*0190*/  @!P0 LDC.64 R10, c[0x0][0x388] ;  /* 0x0000e200ff0a8b82 */ /* 0x000e240000000a00 */
[----:B0-----:R-:W-:-:S05]  /*01a0*/  @!P0 IMAD.WIDE R10, R0, 0x4, R10 ;  /* 0x00000004000a8825 */ /* 0x001fca00078e020a */
[----:B------:R0:W-:Y:S01]  /*01b0*/  @!P0 STG.E desc[UR4][R10.64], RZ ;  /* 0x000000ff0a008986 */ /* 0x0001e2000c101904 */
[----:B------:R-:W-:Y:S05]  /*01c0*/  @!P0 EXIT ;  /* 0x000000000000894d */ /* 0x000fea0003800000 */
[-C--:B0-----:R-:W-:Y:S01]  /*01d0*/  IMAD R10, R8, R9.reuse, -R9 ;  /* 0x00000009080a7224 */ /* 0x081fe200078e0a09 */
[-C--:B------:R-:W-:Y:S01]  /*01e0*/  ISETP.GT.AND P0, PT, R6, R9.reuse, PT ;  /* 0x000000090600720c */ /* 0x080fe20003f04270 */
[----:B------:R-:W0:Y:S01]  /*01f0*/  LDCU.64 UR8, c[0x0][0x380] ;  /* 0x00007000ff0877ac */ /* 0x000e220008000a00 */
[----:B------:R-:W-:Y:S01]  /*0200*/  VIADD R14, R8, 0xffffffff ;  /* 0xffffffff080e7836 */ /* 0x000fe20000000000 */
[----:B------:R-:W-:Y:S01]  /*0210*/  BSSY.RECONVERGENT B0, `(.L_x_16) ;  /* 0x000005a000007945 */ /* 0x000fe20003800200 */
[----:B------:R-:W-:Y:S01]  /*0220*/  IMAD R15, R12, R9, R10 ;  /* 0x000000090c0f7224 */ /* 0x000fe200078e020a */
[----:B------:R-:W-:Y:S02]  /*0230*/  SHF.R.S32.HI R12, RZ, 0x1f, R6 ;  /* 0x0000001fff0c7819 */ /* 0x000fe40000011406 */
[C---:B------:R-:W-:Y:S02]  /*0240*/  ISETP.GT.AND P0, PT, R6.reuse, RZ, !P0 ;  /* 0x000000ff0600720c */ /* 0x040fe40004704270 */
[----:B------:R-:W-:-:S04]  /*0250*/  IADD3 R11, P1, PT, R6, R15, RZ ;  /* 0x0000000f060b7210 */ /* 0x000fc80007f3e0ff */
[----:B------:R-:W-:Y:S02]  /*0260*/  LEA.HI.X.SX32 R16, R15, R12, 0x1, P1 ;  /* 0x0000000c0f107211 */ /* 0x000fe400008f0eff */
[----:B------:R-:W-:Y:S02]  /*0270*/  ISETP.GE.U32.OR P1, PT, R14, R13, !P0 ;  /* 0x0000000d0e00720c */ /* 0x000fe40004726470 */
[----:B0-----:R-:W-:-:S04]  /*0280*/  LEA R10, P2, R11, UR8, 0x2 ;  /* 0x000000080b0a7c11 */ /* 0x001fc8000f8410ff */
[----:B------:R-:W-:-:S07]  /*0290*/  LEA.HI.X R11, R11, UR9, R16, 0x2, P2 ;  /* 0x000000090b0b7c11 */ /* 0x000fce00090f1410 */
[----:B------:R-:W-:Y:S05]  /*02a0*/  @P1 BRA `(.L_x_17) ;  /* 0x0000000000181947 */ /* 0x000fea0003800000 */
[----:B------:R-:W2:Y:S01]  /*02b0*/  LDG.E.CONSTANT R16, desc[UR4][R10.64+-0x4] ;  /* 0xfffffc040a107981 */ /* 0x000ea2000c1e9900 */
[----:B------:R-:W-:Y:S02]  /*02c0*/  IADD3 R17, PT, PT, R6, -0x1, R15 ;  /* 0xffffffff06117810 */ /* 0x000fe40007ffe00f */
[----:B--2---:R-:W-:-:S04]  /*02d0*/  FSETP.NEU.AND P1, PT, R16, R7, PT ;  /* 0x000000071000720b */ /* 0x004fc80003f2d000 */
[----:B------:R-:W-:-:S04]  /*02e0*/  ISETP.LT.AND P1, PT, R17, R0, !P1 ;  /* 0x000000001100720c */ /* 0x000fc80004f21270 */
[----:B------:R-:W-:-:S13]  /*02f0*/  FSETP.GT.OR P1, PT, R16, R7, P1 ;  /* 0x000000071000720b */ /* 0x000fda0000f24400 */
[----:B------:R-:W-:Y:S05]  /*0300*/  @P1 BRA `(.L_x_18) ;  /* 0x0000000400241947 */ /* 0x000fea0003800000 */
.L_x_17:
[----:B------:R-:W-:-:S04]  /*0310*/  ISETP.GE.AND P1, PT, R6, RZ, PT ;  /* 0x000000ff0600720c */ /* 0x000fc80003f26270 */
[----:B------:R-:W-:-:S13]  /*0320*/  ISETP.GE.U32.OR P2, PT, R14, R13, !P1 ;  /* 0x0000000d0e00720c */ /* 0x000fda0004f46470 */
[----:B------:R-:W-:Y:S05]  /*0330*/  @P2 BRA `(.L_x_19) ;  /* 0x00000000001c2947 */ /* 0x000fea0003800000 */
[----:B------:R-:W-:-:S04]  /*0340*/  IMAD.IADD R17, R6, 0x1, R15 ;  /* 0x0000000106117824 */ /* 0x000fc800078e020f */
[----:B------:R-:W-:-:S06]  /*0350*/  IMAD.WIDE R4, R17, 0x4, R4 ;  /* 0x0000000411047825 */ /* 0x000fcc00078e0204 */
[----:B------:R-:W2:Y:S02]  /*0360*/  LDG.E.CONSTANT R4, desc[UR4][R4.64] ;  /* 0x0000000404047981 */ /* 0x000ea4000c1e9900 */
[----:B--2---:R-:W-:-:S04]  /*0370*/  FSETP.NEU.AND P2, PT, R4, R7, PT ;  /* 0x000000070400720b */ /* 0x004fc80003f4d000 */
[----:B------:R-:W-:-:S04]  /*0380*/  ISETP.LT.AND P2, PT, R17, R0, !P2 ;  /* 0x000000001100720c */ /* 0x000fc80005741270 */
[----:B------:R-:W-:-:S13]  /*0390*/  FSETP.GT.OR P2, PT, R4, R7, P2 ;  /* 0x000000070400720b */ /* 0x000fda0001744400 */
[----:B------:R-:W-:Y:S05]  /*03a0*/  @P2 BRA `(.L_x_18) ;  /* 0x0000000000fc2947 */ /* 0x000fea0003800000 */
.L_x_19:
[----:B------:R-:W-:-:S05]  /*03b0*/  VIADD R4, R6, 0x1 ;  /* 0x0000000106047836 */ /* 0x000fca0000000000 */
[----:B------:R-:W-:-:S04]  /*03c0*/  ISETP.GE.AND P2, PT, R4, R9, PT ;  /* 0x000000090400720c */ /* 0x000fc80003f46270 */
[----:B------:R-:W-:-:S04]  /*03d0*/  ISETP.GT.AND P2, PT, R6, -0x2, !P2 ;  /* 0xfffffffe0600780c */ /* 0x000fc80005744270 */
[----:B------:R-:W-:-:S13]  /*03e0*/  ISETP.GE.U32.OR P3, PT, R14, R13, !P2 ;  /* 0x0000000d0e00720c */ /* 0x000fda0005766470 */
[----:B------:R-:W-:Y:S05]  /*03f0*/  @P3 BRA `(.L_x_20) ;  /* 0x0000000000183947 */ /* 0x000fea0003800000 */
[----:B------:R-:W2:Y:S01]  /*0400*/  LDG.E.CONSTANT R10, desc[UR4][R10.64+0x4] ;  /* 0x000004040a0a7981 */ /* 0x000ea2000c1e9900 */
[----:B------:R-:W-:Y:S01]  /*0410*/  IMAD.IADD R15, R15, 0x1, R4 ;  /* 0x000000010f0f7824 */ /* 0x000fe200078e0204 */
[----:B--2---:R-:W-:-:S04]  /*0420*/  FSETP.NEU.AND P3, PT, R10, R7, PT ;  /* 0x000000070a00720b */ /* 0x004fc80003f6d000 */
[----:B------:R-:W-:-:S04]  /*0430*/  ISETP.LT.AND P3, PT, R15, R0, !P3 ;  /* 0x000000000f00720c */ /* 0x000fc80005f61270 */
[----:B------:R-:W-:-:S13]  /*0440*/  FSETP.GT.OR P3, PT, R10, R7, P3 ;  /* 0x000000070a00720b */ /* 0x000fda0001f64400 */
[----:B------:R-:W-:Y:S05]  /*0450*/  @P3 BRA `(.L_x_18) ;  /* 0x0000000000d03947 */ /* 0x000fea0003800000 */
.L_x_20:
[----:B------:R-:W-:-:S04]  /*0460*/  IMAD R10, R13, UR6, R8 ;  /* 0x000000060d0a7c24 */ /* 0x000fc8000f8e0208 */
[----:B------:R-:W-:-:S05]  /*0470*/  IMAD R5, R10, R9, RZ ;  /* 0x000000090a057224 */ /* 0x000fca00078e02ff */
[----:B------:R-:W-:-:S04]  /*0480*/  IADD3 R11, P3, PT, R6, R5, RZ ;  /* 0x00000005060b7210 */ /* 0x000fc80007f7e0ff */
[----:B------:R-:W-:Y:S02]  /*0490*/  LEA.HI.X.SX32 R14, R5, R12, 0x1, P3 ;  /* 0x0000000c050e7211 */ /* 0x000fe400018f0eff */
[----:B------:R-:W-:-:S04]  /*04a0*/  LEA R10, P3, R11, UR8, 0x2 ;  /* 0x000000080b0a7c11 */ /* 0x000fc8000f8610ff */
[----:B------:R-:W-:Y:S01]  /*04b0*/  LEA.HI.X R11, R11, UR9, R14, 0x2, P3 ;  /* 0x000000090b0b7c11 */ /* 0x000fe200098f140e */
[----:B------:R-:W-:Y:S08]  /*04c0*/  @!P0 BRA `(.L_x_21) ;  /* 0x0000000000188947 */ /* 0x000ff00003800000 */
[----:B------:R-:W2:Y:S01]  /*04d0*/  LDG.E.CONSTANT R14, desc[UR4][R10.64+-0x4] ;  /* 0xfffffc040a0e7981 */ /* 0x000ea2000c1e9900 */
[----:B------:R-:W-:Y:S01]  /*04e0*/  VIADD R15, R0, 0xffffffff ;  /* 0xffffffff000f7836 */ /* 0x000fe20000000000 */
[----:B--2---:R-:W-:-:S04]  /*04f0*/  FSETP.NEU.AND P3, PT, R14, R7, PT ;  /* 0x000000070e00720b */ /* 0x004fc80003f6d000 */
[----:B------:R-:W-:-:S04]  /*0500*/  ISETP.LT.AND P3, PT, R15, R0, !P3 ;  /* 0x000000000f00720c */ /* 0x000fc80005f61270 */
[----:B------:R-:W-:-:S13]  /*0510*/  FSETP.GT.OR P3, PT, R14, R7, P3 ;  /* 0x000000070e00720b */ /* 0x000fda0001f64400 */
[----:B------:R-:W-:Y:S05]  /*0520*/  @P3 BRA `(.L_x_18) ;  /* 0x00000000009c3947 */ /* 0x000fea0003800000 */
.L_x_21:
[----:B------:R-:W-:Y:S05]  /*0530*/  @!P2 BRA `(.L_x_22) ;  /* 0x000000000018a947 */ /* 0x000fea0003800000 */
[----:B------:R-:W2:Y:S01]  /*0540*/  LDG.E.CONSTANT R10, desc[UR4][R10.64+0x4] ;  /* 0x000004040a0a7981 */ /* 0x000ea2000c1e9900 */
[----:B------:R-:W-:Y:S01]  /*0550*/  IMAD.IADD R15, R4, 0x1, R5 ;  /* 0x00000001040f7824 */ /* 0x000fe200078e0205 */
[----:B--2---:R-:W-:-:S04]  /*0560*/  FSETP.NEU.AND P3, PT, R10, R7, PT ;  /* 0x000000070a00720b */ /* 0x004fc80003f6d000 */
[----:B------:R-:W-:-:S04]  /*0570*/  ISETP.LT.AND P3, PT, R15, R0, !P3 ;  /* 0x000000000f00720c */ /* 0x000fc80005f61270 */
[----:B------:R-:W-:-:S13]  /*0580*/  FSETP.GT.OR P3, PT, R10, R7, P3 ;  /* 0x000000070a00720b */ /* 0x000fda0001f64400 */
[----:B------:R-:W-:Y:S05]  /*0590*/  @P3 BRA `(.L_x_18) ;  /* 0x0000000000803947 */ /* 0x000fea0003800000 */
.L_x_22:
[----:B------:R-:W-:Y:S02]  /*05a0*/  VIADD R8, R8, 0x1 ;  /* 0x0000000108087836 */ /* 0x000fe40000000000 */
[----:B------:R-:W-:-:S03]  /*05b0*/  IMAD.IADD R5, R5, 0x1, R9 ;  /* 0x0000000105057824 */ /* 0x000fc600078e0209 */
[----:B------:R-:W-:Y:S02]  /*05c0*/  ISETP.GE.U32.OR P0, PT, R8, R13, !P0 ;  /* 0x0000000d0800720c */ /* 0x000fe40004706470 */
[----:B------:R-:W-:-:S04]  /*05d0*/  IADD3 R11, P3, PT, R6, R5, RZ ;  /* 0x00000005060b7210 */ /* 0x000fc80007f7e0ff */
[----:B------:R-:W-:Y:S02]  /*05e0*/  LEA.HI.X.SX32 R12, R5, R12, 0x1, P3 ;  /* 0x0000000c050c7211 */ /* 0x000fe400018f0eff */
[----:B------:R-:W-:-:S04]  /*05f0*/  LEA R10, P3, R11, UR8, 0x2 ;  /* 0x000000080b0a7c11 */ /* 0x000fc8000f8610ff */
[----:B------:R-:W-:Y:S01]  /*0600*/  LEA.HI.X R11, R11, UR9, R12, 0x2, P3 ;  /* 0x000000090b0b7c11 */ /* 0x000fe200098f140c */
[----:B------:R-:W-:Y:S08]  /*0610*/  @P0 BRA `(.L_x_23) ;  /* 0x0000000000180947 */ /* 0x000ff00003800000 */
[----:B------:R-:W2:Y:S01]  /*0620*/  LDG.E.CONSTANT R12, desc[UR4][R10.64+-0x4] ;  /* 0xfffffc040a0c7981 */ /* 0x000ea2000c1e9900 */
[----:B------:R-:W-:Y:S02]  /*0630*/  IADD3 R15, PT, PT, R6, -0x1, R5 ;  /* 0xffffffff060f7810 */ /* 0x000fe40007ffe005 */
[----:B--2---:R-:W-:-:S04]  /*0640*/  FSETP.NEU.AND P0, PT, R12, R7, PT ;  /* 0x000000070c00720b */ /* 0x004fc80003f0d000 */
[----:B------:R-:W-:-:S04]  /*0650*/  ISETP.LT.AND P0, PT, R15, R0, !P0 ;  /* 0x000000000f00720c */ /* 0x000fc80004701270 */
[----:B------:R-:W-:-:S13]  /*0660*/  FSETP.GT.OR P0, PT, R12, R7, P0 ;  /* 0x000000070c00720b */ /* 0x000fda0000704400 */
[----:B------:R-:W-:Y:S05]  /*0670*/  @P0 BRA `(.L_x_18) ;  /* 0x0000000000480947 */ /* 0x000fea0003800000 */
.L_x_23:
[----:B------:R-:W-:-:S13]  /*0680*/  ISETP.GE.U32.OR P1, PT, R8, R13, !P1 ;  /* 0x0000000d0800720c */ /* 0x000fda0004f26470 */
[----:B------:R-:W-:Y:S05]  /*0690*/  @P1 BRA `(.L_x_24) ;  /* 0x00000000001c1947 */ /* 0x000fea0003800000 */
[----:B------:R-:W-:-:S06]  /*06a0*/  IMAD.WIDE R2, R9, 0x4, R2 ;  /* 0x0000000409027825 */ /* 0x000fcc00078e0202 */
[----:B------:R-:W2:Y:S01]  /*06b0*/  LDG.E.CONSTANT R2, desc[UR4][R2.64] ;  /* 0x0000000402027981 */ /* 0x000ea2000c1e9900 */
[----:B------:R-:W-:Y:S01]  /*06c0*/  IMAD.IADD R9, R6, 0x1, R5 ;  /* 0x0000000106097824 */ /* 0x000fe200078e0205 */
[----:B--2---:R-:W-:-:S04]  /*06d0*/  FSETP.NEU.AND P0, PT, R2, R7, PT ;  /* 0x000000070200720b */ /* 0x004fc80003f0d000 */
[----:B------:R-:W-:-:S04]  /*06e0*/  ISETP.LT.AND P0, PT, R9, R0, !P0 ;  /* 0x000000000900720c */ /* 0x000fc80004701270 */
[----:B------:R-:W-:-:S13]  /*06f0*/  FSETP.GT.OR P0, PT, R2, R7, P0 ;  /* 0x000000070200720b */ /* 0x000fda0000704400 */
[----:B------:R-:W-:Y:S05]  /*0700*/  @P0 BRA `(.L_x_18) ;  /* 0x0000000000240947 */ /* 0x000fea0003800000 */
.L_x_24:
[----:B------:R-:W-:Y:S01]  /*0710*/  ISETP.GE.U32.OR P2, PT, R8, R13, !P2 ;  /* 0x0000000d0800720c */ /* 0x000fe20005746470 */
[----:B------:R-:W-:-:S12]  /*0720*/  IMAD.MOV.U32 R9, RZ, RZ, 0x3f800000 ;  /* 0x3f800000ff097424 */ /* 0x000fd800078e00ff */
[----:B------:R-:W-:Y:S05]  /*0730*/  @P2 BRA `(.L_x_25) ;  /* 0x00000000001c2947 */ /* 0x000fea0003800000 */
[----:B------:R-:W2:Y:S01]  /*0740*/  LDG.E.CONSTANT R10, desc[UR4][R10.64+0x4] ;  /* 0x000004040a0a7981 */ /* 0x000ea2000c1e9900 */
[----:B------:R-:W-:Y:S01]  /*0750*/  IMAD.IADD R5, R4, 0x1, R5 ;  /* 0x0000000104057824 */ /* 0x000fe200078e0205 */
[CC--:B--2---:R-:W-:Y:S02]  /*0760*/  FSETP.NEU.AND P0, PT, R10.reuse, R7.reuse, PT ;  /* 0x000000070a00720b */ /* 0x0c4fe40003f0d000 */
[----:B------:R-:W-:Y:S02]  /*0770*/  FSETP.LEU.AND P1, PT, R10, R7, PT ;  /* 0x000000070a00720b */ /* 0x000fe40003f2b000 */
[----:B------:R-:W-:-:S13]  /*0780*/  ISETP.GE.OR P0, PT, R5, R0, P0 ;  /* 0x000000000500720c */ /* 0x000fda0000706670 */
[----:B------:R-:W-:Y:S05]  /*0790*/  @P0 BRA P1, `(.L_x_25) ;  /* 0x0000000000040947 */ /* 0x000fea0000800000 */
.L_x_18:
[----:B------:R-:W-:-:S07]  /*07a0*/  IMAD.MOV.U32 R9, RZ, RZ, RZ ;  /* 0x000000ffff097224 */ /* 0x000fce00078e00ff */
.L_x_25:
[----:B------:R-:W-:Y:S05]  /*07b0*/  BSYNC.RECONVERGENT B0 ;  /* 0x0000000000007941 */ /* 0x000fea0003800200 */
.L_x_16:
[----:B------:R-:W0:Y:S02]  /*07c0*/  LDC.64 R2, c[0x0][0x388] ;  /* 0x0000e200ff027b82 */ /* 0x000e240000000a00 */
[----:B0-----:R-:W-:-:S05]  /*07d0*/  IMAD.WIDE R2, R0, 0x4, R2 ;  /* 0x0000000400027825 */ /* 0x001fca00078e0202 */
[----:B------:R-:W-:Y:S01]  /*07e0*/  STG.E desc[UR4][R2.64], R9 ;  /* 0x0000000902007986 */ /* 0x000fe2000c101904 */
[----:B------:R-:W-:Y:S05]  /*07f0*/  EXIT ;  /* 0x000000000000794d */ /* 0x000fea0003800000 */
.L_x_26:
        /* <DEDUP_REMOVED lines=16> */
.L_x_29:


//--------------------- .nv.shared.reserved.0     --------------------------
	.section	.nv.shared.reserved.0,"aw",@nobits
	.weak		__nv_reservedSMEM_offset_0_alias
	.size		__nv_reservedSMEM_offset_0_alias, 0, 64
	.other		__nv_reservedSMEM_offset_0_alias,@"STO_CUDA_RESERVED_SHARED STV_DEFAULT"
__nv_reservedSMEM_offset_0_alias:
	.zero		0
	.zero		64


//--------------------- .nv.constant0.coordinate_transform_kernel --------------------------
	.section	.nv.constant0.coordinate_transform_kernel,"a",@progbits
	.sectionflags	@""
	.align	4
.nv.constant0.coordinate_transform_kernel:
	.zero		956


//--------------------- .nv.constant0.fast_nms_kernel --------------------------
	.section	.nv.constant0.fast_nms_kernel,"a",@progbits
	.sectionflags	@""
	.align	4
.nv.constant0.fast_nms_kernel:
	.zero		928


//--------------------- SYMBOLS --------------------------

	.type		.nv.reservedSmem.offset0,@object
	.size		.nv.reservedSmem.offset0,0x4
